//
// Generated by NVIDIA NVVM Compiler
//
// Compiler Build ID: CL-36424714
// Cuda compilation tools, release 13.0, V13.0.88
// Based on NVVM 20.0.0
//

.version 9.0
.target sm_100
.address_size 64

	// .globl	_Z12kernel_writePyS_i

.visible .entry _Z12kernel_writePyS_i(
	.param .u64 .ptr .align 1 _Z12kernel_writePyS_i_param_0,
	.param .u64 .ptr .align 1 _Z12kernel_writePyS_i_param_1,
	.param .u32 _Z12kernel_writePyS_i_param_2
)
{
	.reg .pred 	%p<4>;
	.reg .b32 	%r<10>;
	.reg .b64 	%rd<19>;

	ld.param.u64 	%rd9, [_Z12kernel_writePyS_i_param_0];
	ld.param.u64 	%rd10, [_Z12kernel_writePyS_i_param_1];
	ld.param.u32 	%r4, [_Z12kernel_writePyS_i_param_2];
	cvta.to.global.u64 	%rd1, %rd10;
	cvta.to.global.u64 	%rd11, %rd9;
	mov.u32 	%r5, %ctaid.x;
	mov.u32 	%r6, %ntid.x;
	mov.u32 	%r7, %tid.x;
	mad.lo.s32 	%r9, %r5, %r6, %r7;
	mul.wide.s32 	%rd12, %r9, 8;
	add.s64 	%rd13, %rd11, %rd12;
	ld.global.u64 	%rd2, [%rd13];
	setp.eq.s64 	%p1, %rd2, 0;
	@%p1 bra 	$L__BB0_3;
	add.s64 	%rd18, %rd1, %rd12;
	atom.global.exch.b64 	%rd17, [%rd18], %rd2;
	setp.eq.s64 	%p2, %rd17, 0;
	@%p2 bra 	$L__BB0_3;
$L__BB0_2:
	atom.global.exch.b64 	%rd15, [%rd18], %rd17;
	add.s32 	%r8, %r9, 1;
	rem.s32 	%r9, %r8, %r4;
	mul.wide.s32 	%rd16, %r9, 8;
	add.s64 	%rd18, %rd1, %rd16;
	atom.global.exch.b64 	%rd17, [%rd18], %rd2;
	setp.ne.s64 	%p3, %rd17, 0;
	@%p3 bra 	$L__BB0_2;
$L__BB0_3:
	ret;

}


// ===== COMPILED SASS (sm_100) =====

	.target	sm_100

	.elftype	@"ET_EXEC"


//--------------------- .note.nv.tkinfo           --------------------------
	.section	.note.nv.tkinfo,"",@"SHT_NOTE"
	.sectionflags	@"SHF_NOTE_NV_TKINFO"
	.tkinfo
        /*0018*/ 	.word	0x00000002
        /*0030*/ 	.string	""
        /*0030*/ 	.string	"ptxas"
        /*0030*/ 	.string	"Cuda compilation tools, release 13.0, V13.0.88"
        /*0030*/ 	.string	"Build cuda_13.0.r13.0/compiler.36424714_0"
        /*0030*/ 	.string	"-arch sm_100 -m 64 "



//--------------------- .note.nv.cuinfo           --------------------------
	.section	.note.nv.cuinfo,"",@"SHT_NOTE"
	.sectionflags	@"SHF_NOTE_NV_CUINFO"
        /*0018*/ 	.short	0x0002
        /*001a*/ 	.short	0x0064
        /*001c*/ 	.short	0x0082
	.zero		2


//--------------------- .nv.info                  --------------------------
	.section	.nv.info,"",@"SHT_CUDA_INFO"
	.align	4


	//----- nvinfo : EIATTR_REGCOUNT
	.align		4
        /*0000*/ 	.byte	0x04, 0x2f
        /*0002*/ 	.short	(.L_1 - .L_0)
	.align		4
.L_0:
        /*0004*/ 	.word	index@(_Z12kernel_writePyS_i)
        /*0008*/ 	.word	0x00000015


	//----- nvinfo : EIATTR_FRAME_SIZE
	.align		4
.L_1:
        /*000c*/ 	.byte	0x04, 0x11
        /*000e*/ 	.short	(.L_3 - .L_2)
	.align		4
.L_2:
        /*0010*/ 	.word	index@(_Z12kernel_writePyS_i)
        /*0014*/ 	.word	0x00000000


	//----- nvinfo : EIATTR_MIN_STACK_SIZE
	.align		4
.L_3:
        /*0018*/ 	.byte	0x04, 0x12
        /*001a*/ 	.short	(.L_5 - .L_4)
	.align		4
.L_4:
        /*001c*/ 	.word	index@(_Z12kernel_writePyS_i)
        /*0020*/ 	.word	0x00000000
.L_5:


//--------------------- .nv.compat                --------------------------
	.section	.nv.compat,"",@"SHT_CUDA_COMPAT_INFO"
	.align	4
        /*0000*/ 	.byte	0x02, 0x09, 0x00, 0x00, 0x02, 0x02, 0x01, 0x00, 0x02, 0x05, 0x05, 0x00, 0x03, 0x07, 0x01, 0x01
        /*0010*/ 	.byte	0x02, 0x03, 0x00, 0x00, 0x02, 0x06, 0x01, 0x00, 0x04, 0x0b, 0x08, 0x00, 0x09, 0x00, 0x00, 0x00
        /*0020*/ 	.byte	0x00, 0x00, 0x00, 0x00


//--------------------- .nv.info._Z12kernel_writePyS_i --------------------------
	.section	.nv.info._Z12kernel_writePyS_i,"",@"SHT_CUDA_INFO"
	.sectionflags	@""
	.align	4


	//----- nvinfo : EIATTR_CUDA_API_VERSION
	.align		4
        /*0000*/ 	.byte	0x04, 0x37
        /*0002*/ 	.short	(.L_7 - .L_6)
.L_6:
        /*0004*/ 	.word	0x00000082


	//----- nvinfo : EIATTR_KPARAM_INFO
	.align		4
.L_7:
        /*0008*/ 	.byte	0x04, 0x17
        /*000a*/ 	.short	(.L_9 - .L_8)
.L_8:
        /*000c*/ 	.word	0x00000000
        /*0010*/ 	.short	0x0002
        /*0012*/ 	.short	0x0010
        /*0014*/ 	.byte	0x00, 0xf0, 0x11, 0x00


	//----- nvinfo : EIATTR_KPARAM_INFO
	.align		4
.L_9:
        /*0018*/ 	.byte	0x04, 0x17
        /*001a*/ 	.short	(.L_11 - .L_10)
.L_10:
        /*001c*/ 	.word	0x00000000
        /*0020*/ 	.short	0x0001
        /*0022*/ 	.short	0x0008
        /*0024*/ 	.byte	0x00, 0xf5, 0x21, 0x00


	//----- nvinfo : EIATTR_KPARAM_INFO
	.align		4
.L_11:
        /*0028*/ 	.byte	0x04, 0x17
        /*002a*/ 	.short	(.L_13 - .L_12)
.L_12:
        /*002c*/ 	.word	0x00000000
        /*0030*/ 	.short	0x0000
        /*0032*/ 	.short	0x0000
        /*0034*/ 	.byte	0x00, 0xf5, 0x21, 0x00


	//----- nvinfo : EIATTR_SPARSE_MMA_MASK
	.align		4
.L_13:
        /*0038*/ 	.byte	0x03, 0x50
        /*003a*/ 	.short	0x0000


	//----- nvinfo : EIATTR_MAXREG_COUNT
	.align		4
        /*003c*/ 	.byte	0x03, 0x1b
        /*003e*/ 	.short	0x00ff


	//----- nvinfo : EIATTR_MERCURY_ISA_VERSION
	.align		4
        /*0040*/ 	.byte	0x03, 0x5f
        /*0042*/ 	.short	0x0101


	//----- nvinfo : EIATTR_VRC_CTA_INIT_COUNT
	.align		4
        /*0044*/ 	.byte	0x02, 0x4a
	.zero		1
	.zero		1


	//----- nvinfo : EIATTR_EXIT_INSTR_OFFSETS
	.align		4
        /*0048*/ 	.byte	0x04, 0x1c
        /*004a*/ 	.short	(.L_15 - .L_14)


	//   ....[0]....
.L_14:
        /*004c*/ 	.word	0x000000b0


	//   ....[1]....
        /*0050*/ 	.word	0x00000110


	//   ....[2]....
        /*0054*/ 	.word	0x00000390


	//----- nvinfo : EIATTR_CRS_STACK_SIZE
	.align		4
.L_15:
        /*0058*/ 	.byte	0x04, 0x1e
        /*005a*/ 	.short	(.L_17 - .L_16)
.L_16:
        /*005c*/ 	.word	0x00000000


	//----- nvinfo : EIATTR_CBANK_PARAM_SIZE
	.align		4
.L_17:
        /*0060*/ 	.byte	0x03, 0x19
        /*0062*/ 	.short	0x0014


	//----- nvinfo : EIATTR_PARAM_CBANK
	.align		4
        /*0064*/ 	.byte	0x04, 0x0a
        /*0066*/ 	.short	(.L_19 - .L_18)
	.align		4
.L_18:
        /*0068*/ 	.word	index@(.nv.constant0._Z12kernel_writePyS_i)
        /*006c*/ 	.short	0x0380
        /*006e*/ 	.short	0x0014


	//----- nvinfo : EIATTR_SW_WAR
	.align		4
.L_19:
        /*0070*/ 	.byte	0x04, 0x36
        /*0072*/ 	.short	(.L_21 - .L_20)
.L_20:
        /*0074*/ 	.word	0x00000008
.L_21:


//--------------------- .nv.callgraph             --------------------------
	.section	.nv.callgraph,"",@"SHT_CUDA_CALLGRAPH"
	.align	4
	.sectionentsize	8
	.align		4
        /*0000*/ 	.word	0x00000000
	.align		4
        /*0004*/ 	.word	0xffffffff
	.align		4
        /*0008*/ 	.word	0x00000000
	.align		4
        /*000c*/ 	.word	0xfffffffe
	.align		4
        /*0010*/ 	.word	0x00000000
	.align		4
        /*0014*/ 	.word	0xfffffffd
	.align		4
        /*0018*/ 	.word	0x00000000
	.align		4
        /*001c*/ 	.word	0xfffffffc


//--------------------- .text._Z12kernel_writePyS_i --------------------------
	.section	.text._Z12kernel_writePyS_i,"ax",@progbits
	.align	128
        .global         _Z12kernel_writePyS_i
        .type           _Z12kernel_writePyS_i,@function
        .size           _Z12kernel_writePyS_i,(.L_x_2 - _Z12kernel_writePyS_i)
        .other          _Z12kernel_writePyS_i,@"STO_CUDA_ENTRY STV_DEFAULT"
_Z12kernel_writePyS_i:
.text._Z12kernel_writePyS_i:
[----:B------:R-:W-:Y:S01]  /*0000*/  LDC R1, c[0x0][0x37c] ;  /* 0x0000df00ff017b82 */ /* 0x000fe20000000800 */
[----:B------:R-:W0:Y:S07]  /*0010*/  S2R R0, SR_TID.X ;  /* 0x0000000000007919 */ /* 0x000e2e0000002100 */
[----:B------:R-:W0:Y:S01]  /*0020*/  S2UR UR6, SR_CTAID.X ;  /* 0x00000000000679c3 */ /* 0x000e220000002500 */
[----:B------:R-:W1:Y:S07]  /*0030*/  LDCU.64 UR4, c[0x0][0x358] ;  /* 0x00006b00ff0477ac */ /* 0x000e6e0008000a00 */
[----:B------:R-:W0:Y:S08]  /*0040*/  LDC R9, c[0x0][0x360] ;  /* 0x0000d800ff097b82 */ /* 0x000e300000000800 */
[----:B------:R-:W2:Y:S01]  /*0050*/  LDC.64 R2, c[0x0][0x380] ;  /* 0x0000e000ff027b82 */ /* 0x000ea20000000a00 */
[----:B0-----:R-:W-:-:S04]  /*0060*/  IMAD R9, R9, UR6, R0 ;  /* 0x0000000609097c24 */ /* 0x001fc8000f8e0200 */
[----:B--2---:R-:W-:-:S06]  /*0070*/  IMAD.WIDE R2, R9, 0x8, R2 ;  /* 0x0000000809027825 */ /* 0x004fcc00078e0202 */
[----:B-1----:R-:W2:Y:S02]  /*0080*/  LDG.E.64 R2, desc[UR4][R2.64] ;  /* 0x0000000402027981 */ /* 0x002ea4000c1e1b00 */
[----:B--2---:R-:W-:-:S04]  /*0090*/  ISETP.NE.U32.AND P0, PT, R2, RZ, PT ;  /* 0x000000ff0200720c */ /* 0x004fc80003f05070 */
[----:B------:R-:W-:-:S13]  /*00a0*/  ISETP.NE.AND.EX P0, PT, R3, RZ, PT, P0 ;  /* 0x000000ff0300720c */ /* 0x000fda0003f05300 */
[----:B------:R-:W-:Y:S05]  /*00b0*/  @!P0 EXIT ;  /* 0x000000000000894d */ /* 0x000fea0003800000 */
[----:B------:R-:W0:Y:S02]  /*00c0*/  LDC.64 R6, c[0x0][0x388] ;  /* 0x0000e200ff067b82 */ /* 0x000e240000000a00 */
[----:B0-----:R-:W-:-:S05]  /*00d0*/  IMAD.WIDE R6, R9, 0x8, R6 ;  /* 0x0000000809067825 */ /* 0x001fca00078e0206 */
[----:B------:R-:W2:Y:S02]  /*00e0*/  ATOMG.E.EXCH.64.STRONG.GPU PT, R10, desc[UR4][R6.64], R2 ;  /* 0x80000002060a79a8 */ /* 0x000ea4000c1ef504 */
[----:B--2---:R-:W-:-:S04]  /*00f0*/  ISETP.NE.U32.AND P0, PT, R10, RZ, PT ;  /* 0x000000ff0a00720c */ /* 0x004fc80003f05070 */
[----:B------:R-:W-:-:S13]  /*0100*/  ISETP.NE.AND.EX P0, PT, R11, RZ, PT, P0 ;  /* 0x000000ff0b00720c */ /* 0x000fda0003f05300 */
[----:B------:R-:W-:Y:S05]  /*0110*/  @!P0 EXIT ;  /* 0x000000000000894d */ /* 0x000fea0003800000 */
[----:B------:R-:W0:Y:S01]  /*0120*/  LDC R16, c[0x0][0x390] ;  /* 0x0000e400ff107b82 */ /* 0x000e220000000800 */
[----:B------:R-:W-:-:S07]  /*0130*/  IMAD.MOV.U32 R17, RZ, RZ, R11 ;  /* 0x000000ffff117224 */ /* 0x000fce00078e000b */
[----:B------:R-:W1:Y:S08]  /*0140*/  LDC R8, c[0x0][0x390] ;  /* 0x0000e400ff087b82 */ /* 0x000e700000000800 */
[----:B------:R-:W2:Y:S01]  /*0150*/  LDC.64 R4, c[0x0][0x388] ;  /* 0x0000e200ff047b82 */ /* 0x000ea20000000a00 */
[----:B0-----:R-:W-:Y:S02]  /*0160*/  IABS R0, R16 ;  /* 0x0000001000007213 */ /* 0x001fe40000000000 */
[----:B------:R-:W-:-:S02]  /*0170*/  ISETP.NE.AND P1, PT, R16, RZ, PT ;  /* 0x000000ff1000720c */ /* 0x000fc40003f25270 */
[----:B------:R-:W0:Y:S01]  /*0180*/  I2F.RP R14, R0 ;  /* 0x00000000000e7306 */ /* 0x000e220000209400 */
[----:B------:R-:W-:-:S07]  /*0190*/  LOP3.LUT R16, RZ, R16, RZ, 0x33, !PT ;  /* 0x00000010ff107212 */ /* 0x000fce00078e33ff */
[----:B0-----:R-:W0:Y:S02]  /*01a0*/  MUFU.RCP R14, R14 ;  /* 0x0000000e000e7308 */ /* 0x001e240000001000 */
[----:B0-----:R-:W-:-:S06]  /*01b0*/  VIADD R12, R14, 0xffffffe ;  /* 0x0ffffffe0e0c7836 */ /* 0x001fcc0000000000 */
[----:B------:R0:W3:Y:S02]  /*01c0*/  F2I.FTZ.U32.TRUNC.NTZ R13, R12 ;  /* 0x0000000c000d7305 */ /* 0x0000e4000021f000 */
[----:B0-----:R-:W-:Y:S02]  /*01d0*/  HFMA2 R12, -RZ, RZ, 0, 0 ;  /* 0x00000000ff0c7431 */ /* 0x001fe400000001ff */
[----:B---3--:R-:W-:-:S04]  /*01e0*/  IMAD.MOV R15, RZ, RZ, -R13 ;  /* 0x000000ffff0f7224 */ /* 0x008fc800078e0a0d */
[----:B------:R-:W-:-:S04]  /*01f0*/  IMAD R15, R15, R0, RZ ;  /* 0x000000000f0f7224 */ /* 0x000fc800078e02ff */
[----:B-12---:R-:W-:-:S07]  /*0200*/  IMAD.HI.U32 R11, R13, R15, R12 ;  /* 0x0000000f0d0b7227 */ /* 0x006fce00078e000c */
.L_x_0:
[----:B------:R-:W-:Y:S01]  /*0210*/  VIADD R9, R9, 0x1 ;  /* 0x0000000109097836 */ /* 0x000fe20000000000 */
[----:B------:R-:W-:Y:S01]  /*0220*/  IABS R18, R8 ;  /* 0x0000000800127213 */ /* 0x000fe20000000000 */
[----:B------:R-:W-:Y:S01]  /*0230*/  IMAD.MOV.U32 R15, RZ, RZ, R17 ;  /* 0x000000ffff0f7224 */ /* 0x000fe200078e0011 */
[----:B------:R-:W-:Y:S05]  /*0240*/  YIELD ;  /* 0x0000000000007946 */ /* 0x000fea0003800000 */
[----:B------:R-:W-:Y:S02]  /*0250*/  IABS R14, R9 ;  /* 0x00000009000e7213 */ /* 0x000fe40000000000 */
[----:B------:R-:W-:-:S03]  /*0260*/  ISETP.GE.AND P2, PT, R9, RZ, PT ;  /* 0x000000ff0900720c */ /* 0x000fc60003f46270 */
[----:B------:R-:W-:-:S04]  /*0270*/  IMAD.HI.U32 R12, R11, R14, RZ ;  /* 0x0000000e0b0c7227 */ /* 0x000fc800078e00ff */
[----:B------:R-:W-:-:S04]  /*0280*/  IMAD.MOV R13, RZ, RZ, -R12 ;  /* 0x000000ffff0d7224 */ /* 0x000fc800078e0a0c */
[----:B------:R-:W-:Y:S01]  /*0290*/  IMAD R13, R18, R13, R14 ;  /* 0x0000000d120d7224 */ /* 0x000fe200078e020e */
[----:B------:R-:W-:-:S04]  /*02a0*/  MOV R14, R10 ;  /* 0x0000000a000e7202 */ /* 0x000fc80000000f00 */
[----:B------:R-:W-:Y:S01]  /*02b0*/  ISETP.GT.U32.AND P0, PT, R0, R13, PT ;  /* 0x0000000d0000720c */ /* 0x000fe20003f04070 */
[----:B-----5:R0:W5:-:S12]  /*02c0*/  ATOMG.E.EXCH.64.STRONG.GPU PT, RZ, desc[UR4][R6.64], R14 ;  /* 0x8000000e06ff79a8 */ /* 0x020158000c1ef504 */
[----:B------:R-:W-:-:S04]  /*02d0*/  @!P0 IADD3 R13, PT, PT, R13, -R18, RZ ;  /* 0x800000120d0d8210 */ /* 0x000fc80007ffe0ff */
[----:B------:R-:W-:-:S13]  /*02e0*/  ISETP.GT.U32.AND P0, PT, R0, R13, PT ;  /* 0x0000000d0000720c */ /* 0x000fda0003f04070 */
[----:B------:R-:W-:-:S04]  /*02f0*/  @!P0 IMAD.IADD R13, R13, 0x1, -R18 ;  /* 0x000000010d0d8824 */ /* 0x000fc800078e0a12 */
[----:B------:R-:W-:-:S05]  /*0300*/  @!P2 IMAD.MOV R13, RZ, RZ, -R13 ;  /* 0x000000ffff0da224 */ /* 0x000fca00078e0a0d */
[----:B------:R-:W-:-:S05]  /*0310*/  SEL R9, R16, R13, !P1 ;  /* 0x0000000d10097207 */ /* 0x000fca0004800000 */
[----:B0-----:R-:W-:-:S05]  /*0320*/  IMAD.WIDE R6, R9, 0x8, R4 ;  /* 0x0000000809067825 */ /* 0x001fca00078e0204 */
[----:B------:R-:W2:Y:S02]  /*0330*/  ATOMG.E.EXCH.64.STRONG.GPU PT, R12, desc[UR4][R6.64], R2 ;  /* 0x80000002060c79a8 */ /* 0x000ea4000c1ef504 */
[----:B--2---:R-:W-:-:S04]  /*0340*/  ISETP.NE.U32.AND P0, PT, R12, RZ, PT ;  /* 0x000000ff0c00720c */ /* 0x004fc80003f05070 */
[----:B------:R-:W-:Y:S01]  /*0350*/  ISETP.NE.AND.EX P0, PT, R13, RZ, PT, P0 ;  /* 0x000000ff0d00720c */ /* 0x000fe20003f05300 */
[----:B------:R-:W-:Y:S01]  /*0360*/  IMAD.MOV.U32 R10, RZ, RZ, R12 ;  /* 0x000000ffff0a7224 */ /* 0x000fe200078e000c */
[----:B------:R-:W-:-:S11]  /*0370*/  MOV R17, R13 ;  /* 0x0000000d00117202 */ /* 0x000fd60000000f00 */
[----:B------:R-:W-:Y:S05]  /*0380*/  @P0 BRA `(.L_x_0) ;  /* 0xfffffffc00a00947 */ /* 0x000fea000383ffff */
[----:B------:R-:W-:Y:S05]  /*0390*/  EXIT ;  /* 0x000000000000794d */ /* 0x000fea0003800000 */
.L_x_1:
[----:B------:R-:W-:-:S00]  /*03a0*/  BRA `(.L_x_1) ;  /* 0xfffffffc00fc7947 */ /* 0x000fc0000383ffff */
[----:B------:R-:W-:-:S00]  /*03b0*/  NOP ;  /* 0x0000000000007918 */ /* 0x000fc00000000000 */
        /* <DEDUP_REMOVED lines=12> */
.L_x_2:


//--------------------- .nv.shared.reserved.0     --------------------------
	.section	.nv.shared.reserved.0,"aw",@nobits
	.weak		__nv_reservedSMEM_offset_0_alias
	.size		__nv_reservedSMEM_offset_0_alias, 0, 64
	.other		__nv_reservedSMEM_offset_0_alias,@"STO_CUDA_RESERVED_SHARED STV_DEFAULT"
__nv_reservedSMEM_offset_0_alias:
	.zero		0
	.zero		64


//--------------------- .nv.constant0._Z12kernel_writePyS_i --------------------------
	.section	.nv.constant0._Z12kernel_writePyS_i,"a",@progbits
	.sectionflags	@""
	.align	4
.nv.constant0._Z12kernel_writePyS_i:
	.zero		916


//--------------------- SYMBOLS --------------------------

	.type		.nv.reservedSmem.offset0,@object
	.size		.nv.reservedSmem.offset0,0x4
